//
// Generated by NVIDIA NVVM Compiler
//
// Compiler Build ID: CL-36424714
// Cuda compilation tools, release 13.0, V13.0.88
// Based on NVVM 20.0.0
//

.version 9.0
.target sm_100
.address_size 64

	// .globl	_Z11dense_esuhmIfEvPKT_S2_PS0_iPKi

.visible .entry _Z11dense_esuhmIfEvPKT_S2_PS0_iPKi(
	.param .u64 .ptr .align 1 _Z11dense_esuhmIfEvPKT_S2_PS0_iPKi_param_0,
	.param .u64 .ptr .align 1 _Z11dense_esuhmIfEvPKT_S2_PS0_iPKi_param_1,
	.param .u64 .ptr .align 1 _Z11dense_esuhmIfEvPKT_S2_PS0_iPKi_param_2,
	.param .u32 _Z11dense_esuhmIfEvPKT_S2_PS0_iPKi_param_3,
	.param .u64 .ptr .align 1 _Z11dense_esuhmIfEvPKT_S2_PS0_iPKi_param_4
)
{
	.reg .pred 	%p<5>;
	.reg .b32 	%r<18>;
	.reg .b32 	%f<4>;
	.reg .b64 	%rd<16>;

	ld.param.u64 	%rd5, [_Z11dense_esuhmIfEvPKT_S2_PS0_iPKi_param_0];
	ld.param.u64 	%rd6, [_Z11dense_esuhmIfEvPKT_S2_PS0_iPKi_param_1];
	ld.param.u64 	%rd7, [_Z11dense_esuhmIfEvPKT_S2_PS0_iPKi_param_2];
	ld.param.u32 	%r10, [_Z11dense_esuhmIfEvPKT_S2_PS0_iPKi_param_3];
	ld.param.u64 	%rd8, [_Z11dense_esuhmIfEvPKT_S2_PS0_iPKi_param_4];
	cvta.to.global.u64 	%rd9, %rd8;
	mov.u32 	%r1, %ctaid.x;
	mov.u32 	%r16, %tid.x;
	mul.wide.u32 	%rd10, %r1, 4;
	add.s64 	%rd1, %rd9, %rd10;
	ld.global.u32 	%r11, [%rd1+4];
	ld.global.u32 	%r12, [%rd1];
	sub.s32 	%r3, %r11, %r12;
	setp.ge.s32 	%p1, %r16, %r10;
	@%p1 bra 	$L__BB0_6;
	mul.lo.s32 	%r4, %r10, %r1;
	mov.u32 	%r5, %ntid.x;
	cvta.to.global.u64 	%rd2, %rd6;
	cvta.to.global.u64 	%rd3, %rd5;
	cvta.to.global.u64 	%rd4, %rd7;
$L__BB0_2:
	add.s32 	%r13, %r16, %r4;
	mul.wide.s32 	%rd11, %r13, 4;
	add.s64 	%rd12, %rd2, %rd11;
	ld.global.f32 	%f1, [%rd12];
	setp.ge.s32 	%p2, %r16, %r3;
	@%p2 bra 	$L__BB0_5;
	mov.u32 	%r17, %r16;
$L__BB0_4:
	ld.global.u32 	%r14, [%rd1];
	add.s32 	%r15, %r14, %r17;
	mul.wide.s32 	%rd13, %r15, 4;
	add.s64 	%rd14, %rd3, %rd13;
	ld.global.f32 	%f2, [%rd14];
	add.f32 	%f3, %f1, %f2;
	add.s64 	%rd15, %rd4, %rd13;
	st.global.f32 	[%rd15], %f3;
	add.s32 	%r17, %r17, %r10;
	setp.lt.s32 	%p3, %r17, %r3;
	@%p3 bra 	$L__BB0_4;
$L__BB0_5:
	add.s32 	%r16, %r16, %r5;
	setp.lt.s32 	%p4, %r16, %r10;
	@%p4 bra 	$L__BB0_2;
$L__BB0_6:
	ret;

}
	// .globl	_Z12dense_esuhm2IfEvPKT_S2_PS0_iPKi
.visible .entry _Z12dense_esuhm2IfEvPKT_S2_PS0_iPKi(
	.param .u64 .ptr .align 1 _Z12dense_esuhm2IfEvPKT_S2_PS0_iPKi_param_0,
	.param .u64 .ptr .align 1 _Z12dense_esuhm2IfEvPKT_S2_PS0_iPKi_param_1,
	.param .u64 .ptr .align 1 _Z12dense_esuhm2IfEvPKT_S2_PS0_iPKi_param_2,
	.param .u32 _Z12dense_esuhm2IfEvPKT_S2_PS0_iPKi_param_3,
	.param .u64 .ptr .align 1 _Z12dense_esuhm2IfEvPKT_S2_PS0_iPKi_param_4
)
{
	.reg .pred 	%p<5>;
	.reg .b32 	%r<20>;
	.reg .b32 	%f<4>;
	.reg .b64 	%rd<16>;

	ld.param.u64 	%rd4, [_Z12dense_esuhm2IfEvPKT_S2_PS0_iPKi_param_0];
	ld.param.u64 	%rd5, [_Z12dense_esuhm2IfEvPKT_S2_PS0_iPKi_param_1];
	ld.param.u64 	%rd6, [_Z12dense_esuhm2IfEvPKT_S2_PS0_iPKi_param_2];
	ld.param.u32 	%r14, [_Z12dense_esuhm2IfEvPKT_S2_PS0_iPKi_param_3];
	ld.param.u64 	%rd7, [_Z12dense_esuhm2IfEvPKT_S2_PS0_iPKi_param_4];
	cvta.to.global.u64 	%rd8, %rd7;
	mov.u32 	%r1, %ctaid.x;
	mul.wide.u32 	%rd9, %r1, 4;
	add.s64 	%rd10, %rd8, %rd9;
	ld.global.u32 	%r2, [%rd10];
	ld.global.u32 	%r15, [%rd10+4];
	sub.s32 	%r3, %r15, %r2;
	mov.u32 	%r17, %tid.x;
	setp.ge.s32 	%p1, %r17, %r14;
	@%p1 bra 	$L__BB1_6;
	mul.lo.s32 	%r5, %r14, %r1;
	mov.u32 	%r6, %ntid.x;
	cvta.to.global.u64 	%rd1, %rd5;
	cvta.to.global.u64 	%rd2, %rd4;
	cvta.to.global.u64 	%rd3, %rd6;
$L__BB1_2:
	setp.ge.s32 	%p2, %r17, %r3;
	@%p2 bra 	$L__BB1_5;
	add.s32 	%r16, %r17, %r5;
	mul.wide.s32 	%rd11, %r16, 4;
	add.s64 	%rd12, %rd1, %rd11;
	ld.global.f32 	%f1, [%rd12];
	add.s32 	%r18, %r2, %r17;
	mov.u32 	%r19, %r17;
$L__BB1_4:
	mul.wide.s32 	%rd13, %r18, 4;
	add.s64 	%rd14, %rd3, %rd13;
	add.s64 	%rd15, %rd2, %rd13;
	ld.global.f32 	%f2, [%rd15];
	add.f32 	%f3, %f1, %f2;
	st.global.f32 	[%rd14], %f3;
	add.s32 	%r19, %r19, %r14;
	add.s32 	%r18, %r18, %r14;
	setp.lt.s32 	%p3, %r19, %r3;
	@%p3 bra 	$L__BB1_4;
$L__BB1_5:
	add.s32 	%r17, %r17, %r6;
	setp.lt.s32 	%p4, %r17, %r14;
	@%p4 bra 	$L__BB1_2;
$L__BB1_6:
	ret;

}


// ===== COMPILED SASS (sm_100) =====

	.target	sm_100

	.elftype	@"ET_EXEC"


//--------------------- .note.nv.tkinfo           --------------------------
	.section	.note.nv.tkinfo,"",@"SHT_NOTE"
	.sectionflags	@"SHF_NOTE_NV_TKINFO"
	.tkinfo
        /*0018*/ 	.word	0x00000002
        /*0030*/ 	.string	""
        /*0030*/ 	.string	"ptxas"
        /*0030*/ 	.string	"Cuda compilation tools, release 13.0, V13.0.88"
        /*0030*/ 	.string	"Build cuda_13.0.r13.0/compiler.36424714_0"
        /*0030*/ 	.string	"-arch sm_100 -m 64 "



//--------------------- .note.nv.cuinfo           --------------------------
	.section	.note.nv.cuinfo,"",@"SHT_NOTE"
	.sectionflags	@"SHF_NOTE_NV_CUINFO"
        /*0018*/ 	.short	0x0002
        /*001a*/ 	.short	0x0064
        /*001c*/ 	.short	0x0082
	.zero		2


//--------------------- .nv.info                  --------------------------
	.section	.nv.info,"",@"SHT_CUDA_INFO"
	.align	4


	//----- nvinfo : EIATTR_REGCOUNT
	.align		4
        /*0000*/ 	.byte	0x04, 0x2f
        /*0002*/ 	.short	(.L_1 - .L_0)
	.align		4
.L_0:
        /*0004*/ 	.word	index@(_Z11dense_esuhmIfEvPKT_S2_PS0_iPKi)
        /*0008*/ 	.word	0x00000016


	//----- nvinfo : EIATTR_FRAME_SIZE
	.align		4
.L_1:
        /*000c*/ 	.byte	0x04, 0x11
        /*000e*/ 	.short	(.L_3 - .L_2)
	.align		4
.L_2:
        /*0010*/ 	.word	index@(_Z11dense_esuhmIfEvPKT_S2_PS0_iPKi)
        /*0014*/ 	.word	0x00000000


	//----- nvinfo : EIATTR_REGCOUNT
	.align		4
.L_3:
        /*0018*/ 	.byte	0x04, 0x2f
        /*001a*/ 	.short	(.L_5 - .L_4)
	.align		4
.L_4:
        /*001c*/ 	.word	index@(_Z12dense_esuhm2IfEvPKT_S2_PS0_iPKi)
        /*0020*/ 	.word	0x00000016


	//----- nvinfo : EIATTR_FRAME_SIZE
	.align		4
.L_5:
        /*0024*/ 	.byte	0x04, 0x11
        /*0026*/ 	.short	(.L_7 - .L_6)
	.align		4
.L_6:
        /*0028*/ 	.word	index@(_Z12dense_esuhm2IfEvPKT_S2_PS0_iPKi)
        /*002c*/ 	.word	0x00000000


	//----- nvinfo : EIATTR_MIN_STACK_SIZE
	.align		4
.L_7:
        /*0030*/ 	.byte	0x04, 0x12
        /*0032*/ 	.short	(.L_9 - .L_8)
	.align		4
.L_8:
        /*0034*/ 	.word	index@(_Z12dense_esuhm2IfEvPKT_S2_PS0_iPKi)
        /*0038*/ 	.word	0x00000000


	//----- nvinfo : EIATTR_MIN_STACK_SIZE
	.align		4
.L_9:
        /*003c*/ 	.byte	0x04, 0x12
        /*003e*/ 	.short	(.L_11 - .L_10)
	.align		4
.L_10:
        /*0040*/ 	.word	index@(_Z11dense_esuhmIfEvPKT_S2_PS0_iPKi)
        /*0044*/ 	.word	0x00000000
.L_11:


//--------------------- .nv.compat                --------------------------
	.section	.nv.compat,"",@"SHT_CUDA_COMPAT_INFO"
	.align	4
        /*0000*/ 	.byte	0x02, 0x09, 0x00, 0x00, 0x02, 0x02, 0x01, 0x00, 0x02, 0x05, 0x05, 0x00, 0x03, 0x07, 0x01, 0x01
        /*0010*/ 	.byte	0x02, 0x03, 0x00, 0x00, 0x02, 0x06, 0x01, 0x00, 0x04, 0x0b, 0x08, 0x00, 0x09, 0x00, 0x00, 0x00
        /*0020*/ 	.byte	0x00, 0x00, 0x00, 0x00


//--------------------- .nv.info._Z12dense_esuhm2IfEvPKT_S2_PS0_iPKi --------------------------
	.section	.nv.info._Z12dense_esuhm2IfEvPKT_S2_PS0_iPKi,"",@"SHT_CUDA_INFO"
	.sectionflags	@""
	.align	4


	//----- nvinfo : EIATTR_CUDA_API_VERSION
	.align		4
        /*0000*/ 	.byte	0x04, 0x37
        /*0002*/ 	.short	(.L_13 - .L_12)
.L_12:
        /*0004*/ 	.word	0x00000082


	//----- nvinfo : EIATTR_KPARAM_INFO
	.align		4
.L_13:
        /*0008*/ 	.byte	0x04, 0x17
        /*000a*/ 	.short	(.L_15 - .L_14)
.L_14:
        /*000c*/ 	.word	0x00000000
        /*0010*/ 	.short	0x0004
        /*0012*/ 	.short	0x0020
        /*0014*/ 	.byte	0x00, 0xf5, 0x21, 0x00


	//----- nvinfo : EIATTR_KPARAM_INFO
	.align		4
.L_15:
        /*0018*/ 	.byte	0x04, 0x17
        /*001a*/ 	.short	(.L_17 - .L_16)
.L_16:
        /*001c*/ 	.word	0x00000000
        /*0020*/ 	.short	0x0003
        /*0022*/ 	.short	0x0018
        /*0024*/ 	.byte	0x00, 0xf0, 0x11, 0x00


	//----- nvinfo : EIATTR_KPARAM_INFO
	.align		4
.L_17:
        /*0028*/ 	.byte	0x04, 0x17
        /*002a*/ 	.short	(.L_19 - .L_18)
.L_18:
        /*002c*/ 	.word	0x00000000
        /*0030*/ 	.short	0x0002
        /*0032*/ 	.short	0x0010
        /*0034*/ 	.byte	0x00, 0xf5, 0x21, 0x00


	//----- nvinfo : EIATTR_KPARAM_INFO
	.align		4
.L_19:
        /*0038*/ 	.byte	0x04, 0x17
        /*003a*/ 	.short	(.L_21 - .L_20)
.L_20:
        /*003c*/ 	.word	0x00000000
        /*0040*/ 	.short	0x0001
        /*0042*/ 	.short	0x0008
        /*0044*/ 	.byte	0x00, 0xf5, 0x21, 0x00


	//----- nvinfo : EIATTR_KPARAM_INFO
	.align		4
.L_21:
        /*0048*/ 	.byte	0x04, 0x17
        /*004a*/ 	.short	(.L_23 - .L_22)
.L_22:
        /*004c*/ 	.word	0x00000000
        /*0050*/ 	.short	0x0000
        /*0052*/ 	.short	0x0000
        /*0054*/ 	.byte	0x00, 0xf5, 0x21, 0x00


	//----- nvinfo : EIATTR_SPARSE_MMA_MASK
	.align		4
.L_23:
        /*0058*/ 	.byte	0x03, 0x50
        /*005a*/ 	.short	0x0000


	//----- nvinfo : EIATTR_MAXREG_COUNT
	.align		4
        /*005c*/ 	.byte	0x03, 0x1b
        /*005e*/ 	.short	0x00ff


	//----- nvinfo : EIATTR_MERCURY_ISA_VERSION
	.align		4
        /*0060*/ 	.byte	0x03, 0x5f
        /*0062*/ 	.short	0x0101


	//----- nvinfo : EIATTR_VRC_CTA_INIT_COUNT
	.align		4
        /*0064*/ 	.byte	0x02, 0x4a
	.zero		1
	.zero		1


	//----- nvinfo : EIATTR_EXIT_INSTR_OFFSETS
	.align		4
        /*0068*/ 	.byte	0x04, 0x1c
        /*006a*/ 	.short	(.L_25 - .L_24)


	//   ....[0]....
.L_24:
        /*006c*/ 	.word	0x00000040


	//   ....[1]....
        /*0070*/ 	.word	0x00000270


	//----- nvinfo : EIATTR_CRS_STACK_SIZE
	.align		4
.L_25:
        /*0074*/ 	.byte	0x04, 0x1e
        /*0076*/ 	.short	(.L_27 - .L_26)
.L_26:
        /*0078*/ 	.word	0x00000000


	//----- nvinfo : EIATTR_CBANK_PARAM_SIZE
	.align		4
.L_27:
        /*007c*/ 	.byte	0x03, 0x19
        /*007e*/ 	.short	0x0028


	//----- nvinfo : EIATTR_PARAM_CBANK
	.align		4
        /*0080*/ 	.byte	0x04, 0x0a
        /*0082*/ 	.short	(.L_29 - .L_28)
	.align		4
.L_28:
        /*0084*/ 	.word	index@(.nv.constant0._Z12dense_esuhm2IfEvPKT_S2_PS0_iPKi)
        /*0088*/ 	.short	0x0380
        /*008a*/ 	.short	0x0028


	//----- nvinfo : EIATTR_SW_WAR
	.align		4
.L_29:
        /*008c*/ 	.byte	0x04, 0x36
        /*008e*/ 	.short	(.L_31 - .L_30)
.L_30:
        /*0090*/ 	.word	0x00000008
.L_31:


//--------------------- .nv.info._Z11dense_esuhmIfEvPKT_S2_PS0_iPKi --------------------------
	.section	.nv.info._Z11dense_esuhmIfEvPKT_S2_PS0_iPKi,"",@"SHT_CUDA_INFO"
	.sectionflags	@""
	.align	4


	//----- nvinfo : EIATTR_CUDA_API_VERSION
	.align		4
        /*0000*/ 	.byte	0x04, 0x37
        /*0002*/ 	.short	(.L_33 - .L_32)
.L_32:
        /*0004*/ 	.word	0x00000082


	//----- nvinfo : EIATTR_KPARAM_INFO
	.align		4
.L_33:
        /*0008*/ 	.byte	0x04, 0x17
        /*000a*/ 	.short	(.L_35 - .L_34)
.L_34:
        /*000c*/ 	.word	0x00000000
        /*0010*/ 	.short	0x0004
        /*0012*/ 	.short	0x0020
        /*0014*/ 	.byte	0x00, 0xf5, 0x21, 0x00


	//----- nvinfo : EIATTR_KPARAM_INFO
	.align		4
.L_35:
        /*0018*/ 	.byte	0x04, 0x17
        /*001a*/ 	.short	(.L_37 - .L_36)
.L_36:
        /*001c*/ 	.word	0x00000000
        /*0020*/ 	.short	0x0003
        /*0022*/ 	.short	0x0018
        /*0024*/ 	.byte	0x00, 0xf0, 0x11, 0x00


	//----- nvinfo : EIATTR_KPARAM_INFO
	.align		4
.L_37:
        /*0028*/ 	.byte	0x04, 0x17
        /*002a*/ 	.short	(.L_39 - .L_38)
.L_38:
        /*002c*/ 	.word	0x00000000
        /*0030*/ 	.short	0x0002
        /*0032*/ 	.short	0x0010
        /*0034*/ 	.byte	0x00, 0xf5, 0x21, 0x00


	//----- nvinfo : EIATTR_KPARAM_INFO
	.align		4
.L_39:
        /*0038*/ 	.byte	0x04, 0x17
        /*003a*/ 	.short	(.L_41 - .L_40)
.L_40:
        /*003c*/ 	.word	0x00000000
        /*0040*/ 	.short	0x0001
        /*0042*/ 	.short	0x0008
        /*0044*/ 	.byte	0x00, 0xf5, 0x21, 0x00


	//----- nvinfo : EIATTR_KPARAM_INFO
	.align		4
.L_41:
        /*0048*/ 	.byte	0x04, 0x17
        /*004a*/ 	.short	(.L_43 - .L_42)
.L_42:
        /*004c*/ 	.word	0x00000000
        /*0050*/ 	.short	0x0000
        /*0052*/ 	.short	0x0000
        /*0054*/ 	.byte	0x00, 0xf5, 0x21, 0x00


	//----- nvinfo : EIATTR_SPARSE_MMA_MASK
	.align		4
.L_43:
        /*0058*/ 	.byte	0x03, 0x50
        /*005a*/ 	.short	0x0000


	//----- nvinfo : EIATTR_MAXREG_COUNT
	.align		4
        /*005c*/ 	.byte	0x03, 0x1b
        /*005e*/ 	.short	0x00ff


	//----- nvinfo : EIATTR_MERCURY_ISA_VERSION
	.align		4
        /*0060*/ 	.byte	0x03, 0x5f
        /*0062*/ 	.short	0x0101


	//----- nvinfo : EIATTR_VRC_CTA_INIT_COUNT
	.align		4
        /*0064*/ 	.byte	0x02, 0x4a
	.zero		1
	.zero		1


	//----- nvinfo : EIATTR_EXIT_INSTR_OFFSETS
	.align		4
        /*0068*/ 	.byte	0x04, 0x1c
        /*006a*/ 	.short	(.L_45 - .L_44)


	//   ....[0]....
.L_44:
        /*006c*/ 	.word	0x000000a0


	//   ....[1]....
        /*0070*/ 	.word	0x00000260


	//----- nvinfo : EIATTR_CRS_STACK_SIZE
	.align		4
.L_45:
        /*0074*/ 	.byte	0x04, 0x1e
        /*0076*/ 	.short	(.L_47 - .L_46)
.L_46:
        /*0078*/ 	.word	0x00000000


	//----- nvinfo : EIATTR_CBANK_PARAM_SIZE
	.align		4
.L_47:
        /*007c*/ 	.byte	0x03, 0x19
        /*007e*/ 	.short	0x0028


	//----- nvinfo : EIATTR_PARAM_CBANK
	.align		4
        /*0080*/ 	.byte	0x04, 0x0a
        /*0082*/ 	.short	(.L_49 - .L_48)
	.align		4
.L_48:
        /*0084*/ 	.word	index@(.nv.constant0._Z11dense_esuhmIfEvPKT_S2_PS0_iPKi)
        /*0088*/ 	.short	0x0380
        /*008a*/ 	.short	0x0028


	//----- nvinfo : EIATTR_SW_WAR
	.align		4
.L_49:
        /*008c*/ 	.byte	0x04, 0x36
        /*008e*/ 	.short	(.L_51 - .L_50)
.L_50:
        /*0090*/ 	.word	0x00000008
.L_51:


//--------------------- .nv.callgraph             --------------------------
	.section	.nv.callgraph,"",@"SHT_CUDA_CALLGRAPH"
	.align	4
	.sectionentsize	8
	.align		4
        /*0000*/ 	.word	0x00000000
	.align		4
        /*0004*/ 	.word	0xffffffff
	.align		4
        /*0008*/ 	.word	0x00000000
	.align		4
        /*000c*/ 	.word	0xfffffffe
	.align		4
        /*0010*/ 	.word	0x00000000
	.align		4
        /*0014*/ 	.word	0xfffffffd
	.align		4
        /*0018*/ 	.word	0x00000000
	.align		4
        /*001c*/ 	.word	0xfffffffc


//--------------------- .text._Z12dense_esuhm2IfEvPKT_S2_PS0_iPKi --------------------------
	.section	.text._Z12dense_esuhm2IfEvPKT_S2_PS0_iPKi,"ax",@progbits
	.align	128
        .global         _Z12dense_esuhm2IfEvPKT_S2_PS0_iPKi
        .type           _Z12dense_esuhm2IfEvPKT_S2_PS0_iPKi,@function
        .size           _Z12dense_esuhm2IfEvPKT_S2_PS0_iPKi,(.L_x_10 - _Z12dense_esuhm2IfEvPKT_S2_PS0_iPKi)
        .other          _Z12dense_esuhm2IfEvPKT_S2_PS0_iPKi,@"STO_CUDA_ENTRY STV_DEFAULT"
_Z12dense_esuhm2IfEvPKT_S2_PS0_iPKi:
.text._Z12dense_esuhm2IfEvPKT_S2_PS0_iPKi:
[----:B------:R-:W-:Y:S01]  /*0000*/  LDC R1, c[0x0][0x37c] ;  /* 0x0000df00ff017b82 */ /* 0x000fe20000000800 */
[----:B------:R-:W0:Y:S01]  /*0010*/  S2R R11, SR_TID.X ;  /* 0x00000000000b7919 */ /* 0x000e220000002100 */
[----:B------:R-:W0:Y:S02]  /*0020*/  LDCU UR4, c[0x0][0x398] ;  /* 0x00007300ff0477ac */ /* 0x000e240008000800 */
[----:B0-----:R-:W-:-:S13]  /*0030*/  ISETP.GE.AND P0, PT, R11, UR4, PT ;  /* 0x000000040b007c0c */ /* 0x001fda000bf06270 */
[----:B------:R-:W-:Y:S05]  /*0040*/  @P0 EXIT ;  /* 0x000000000000094d */ /* 0x000fea0003800000 */
[----:B------:R-:W0:Y:S01]  /*0050*/  S2R R12, SR_CTAID.X ;  /* 0x00000000000c7919 */ /* 0x000e220000002500 */
[----:B------:R-:W0:Y:S01]  /*0060*/  LDC.64 R2, c[0x0][0x3a0] ;  /* 0x0000e800ff027b82 */ /* 0x000e220000000a00 */
[----:B------:R-:W1:Y:S01]  /*0070*/  LDCU.64 UR4, c[0x0][0x358] ;  /* 0x00006b00ff0477ac */ /* 0x000e620008000a00 */
[----:B0-----:R-:W-:-:S05]  /*0080*/  IMAD.WIDE.U32 R2, R12, 0x4, R2 ;  /* 0x000000040c027825 */ /* 0x001fca00078e0002 */
[----:B-1----:R-:W2:Y:S04]  /*0090*/  LDG.E R0, desc[UR4][R2.64] ;  /* 0x0000000402007981 */ /* 0x002ea8000c1e1900 */
[----:B------:R-:W2:Y:S01]  /*00a0*/  LDG.E R5, desc[UR4][R2.64+0x4] ;  /* 0x0000040402057981 */ /* 0x000ea2000c1e1900 */
[----:B------:R-:W0:Y:S02]  /*00b0*/  LDCU UR6, c[0x0][0x360] ;  /* 0x00006c00ff0677ac */ /* 0x000e240008000800 */
[----:B0-2---:R-:W-:-:S07]  /*00c0*/  IADD3 R10, PT, PT, -R0, R5, RZ ;  /* 0x00000005000a7210 */ /* 0x005fce0007ffe1ff */
.L_x_3:
[----:B------:R-:W-:Y:S01]  /*00d0*/  ISETP.GE.AND P0, PT, R11, R10, PT ;  /* 0x0000000a0b00720c */ /* 0x000fe20003f06270 */
[----:B------:R-:W-:-:S12]  /*00e0*/  BSSY.RECONVERGENT B0, `(.L_x_0) ;  /* 0x0000014000007945 */ /* 0x000fd80003800200 */
[----:B--2---:R-:W-:Y:S05]  /*00f0*/  @P0 BRA `(.L_x_1) ;  /* 0x0000000000480947 */ /* 0x004fea0003800000 */
[----:B------:R-:W0:Y:S08]  /*0100*/  LDC R14, c[0x0][0x398] ;  /* 0x0000e600ff0e7b82 */ /* 0x000e300000000800 */
[----:B------:R-:W1:Y:S08]  /*0110*/  LDC.64 R2, c[0x0][0x388] ;  /* 0x0000e200ff027b82 */ /* 0x000e700000000a00 */
[----:B------:R-:W2:Y:S01]  /*0120*/  LDC.64 R6, c[0x0][0x390] ;  /* 0x0000e400ff067b82 */ /* 0x000ea20000000a00 */
[----:B0-----:R-:W-:-:S07]  /*0130*/  IMAD R5, R12, R14, R11 ;  /* 0x0000000e0c057224 */ /* 0x001fce00078e020b */
[----:B------:R-:W0:Y:S01]  /*0140*/  LDC.64 R8, c[0x0][0x380] ;  /* 0x0000e000ff087b82 */ /* 0x000e220000000a00 */
[----:B-1----:R-:W-:-:S05]  /*0150*/  IMAD.WIDE R2, R5, 0x4, R2 ;  /* 0x0000000405027825 */ /* 0x002fca00078e0202 */
[----:B------:R1:W5:Y:S01]  /*0160*/  LDG.E R19, desc[UR4][R2.64] ;  /* 0x0000000402137981 */ /* 0x000362000c1e1900 */
[-C--:B------:R-:W-:Y:S02]  /*0170*/  IADD3 R13, PT, PT, R0, R11.reuse, RZ ;  /* 0x0000000b000d7210 */ /* 0x080fe40007ffe0ff */
[----:B--2---:R-:W-:-:S07]  /*0180*/  MOV R15, R11 ;  /* 0x0000000b000f7202 */ /* 0x004fce0000000f00 */
.L_x_2:
[----:B0-----:R-:W-:-:S06]  /*0190*/  IMAD.WIDE R4, R13, 0x4, R8 ;  /* 0x000000040d047825 */ /* 0x001fcc00078e0208 */
[----:B--2---:R-:W2:Y:S01]  /*01a0*/  LDG.E R4, desc[UR4][R4.64] ;  /* 0x0000000404047981 */ /* 0x004ea2000c1e1900 */
[C---:B-1----:R-:W-:Y:S01]  /*01b0*/  IMAD.WIDE R2, R13.reuse, 0x4, R6 ;  /* 0x000000040d027825 */ /* 0x042fe200078e0206 */
[----:B------:R-:W-:-:S03]  /*01c0*/  IADD3 R13, PT, PT, R13, R14, RZ ;  /* 0x0000000e0d0d7210 */ /* 0x000fc60007ffe0ff */
[----:B------:R-:W-:-:S05]  /*01d0*/  IMAD.IADD R15, R15, 0x1, R14 ;  /* 0x000000010f0f7824 */ /* 0x000fca00078e020e */
[----:B------:R-:W-:Y:S01]  /*01e0*/  ISETP.GE.AND P0, PT, R15, R10, PT ;  /* 0x0000000a0f00720c */ /* 0x000fe20003f06270 */
[----:B--2--5:R-:W-:-:S05]  /*01f0*/  FADD R17, R19, R4 ;  /* 0x0000000413117221 */ /* 0x024fca0000000000 */
[----:B------:R2:W-:Y:S07]  /*0200*/  STG.E desc[UR4][R2.64], R17 ;  /* 0x0000001102007986 */ /* 0x0005ee000c101904 */
[----:B------:R-:W-:Y:S05]  /*0210*/  @!P0 BRA `(.L_x_2) ;  /* 0xfffffffc00dc8947 */ /* 0x000fea000383ffff */
.L_x_1:
[----:B------:R-:W-:Y:S05]  /*0220*/  BSYNC.RECONVERGENT B0 ;  /* 0x0000000000007941 */ /* 0x000fea0003800200 */
.L_x_0:
[----:B------:R-:W0:Y:S01]  /*0230*/  LDCU UR7, c[0x0][0x398] ;  /* 0x00007300ff0777ac */ /* 0x000e220008000800 */
[----:B------:R-:W-:-:S05]  /*0240*/  VIADD R11, R11, UR6 ;  /* 0x000000060b0b7c36 */ /* 0x000fca0008000000 */
[----:B0-----:R-:W-:-:S13]  /*0250*/  ISETP.GE.AND P0, PT, R11, UR7, PT ;  /* 0x000000070b007c0c */ /* 0x001fda000bf06270 */
[----:B------:R-:W-:Y:S05]  /*0260*/  @!P0 BRA `(.L_x_3) ;  /* 0xfffffffc00988947 */ /* 0x000fea000383ffff */
[----:B------:R-:W-:Y:S05]  /*0270*/  EXIT ;  /* 0x000000000000794d */ /* 0x000fea0003800000 */
.L_x_4:
[----:B------:R-:W-:-:S00]  /*0280*/  BRA `(.L_x_4) ;  /* 0xfffffffc00fc7947 */ /* 0x000fc0000383ffff */
[----:B------:R-:W-:-:S00]  /*0290*/  NOP ;  /* 0x0000000000007918 */ /* 0x000fc00000000000 */
        /* <DEDUP_REMOVED lines=14> */
.L_x_10:


//--------------------- .text._Z11dense_esuhmIfEvPKT_S2_PS0_iPKi --------------------------
	.section	.text._Z11dense_esuhmIfEvPKT_S2_PS0_iPKi,"ax",@progbits
	.align	128
        .global         _Z11dense_esuhmIfEvPKT_S2_PS0_iPKi
        .type           _Z11dense_esuhmIfEvPKT_S2_PS0_iPKi,@function
        .size           _Z11dense_esuhmIfEvPKT_S2_PS0_iPKi,(.L_x_11 - _Z11dense_esuhmIfEvPKT_S2_PS0_iPKi)
        .other          _Z11dense_esuhmIfEvPKT_S2_PS0_iPKi,@"STO_CUDA_ENTRY STV_DEFAULT"
_Z11dense_esuhmIfEvPKT_S2_PS0_iPKi:
.text._Z11dense_esuhmIfEvPKT_S2_PS0_iPKi:
[----:B------:R-:W-:Y:S01]  /*0000*/  LDC R1, c[0x0][0x37c] ;  /* 0x0000df00ff017b82 */ /* 0x000fe20000000800 */
[----:B------:R-:W0:Y:S07]  /*0010*/  S2R R0, SR_CTAID.X ;  /* 0x0000000000007919 */ /* 0x000e2e0000002500 */
[----:B------:R-:W0:Y:S01]  /*0020*/  LDC.64 R2, c[0x0][0x3a0] ;  /* 0x0000e800ff027b82 */ /* 0x000e220000000a00 */
[----:B------:R-:W1:Y:S01]  /*0030*/  LDCU.64 UR4, c[0x0][0x358] ;  /* 0x00006b00ff0477ac */ /* 0x000e620008000a00 */
[----:B------:R-:W2:Y:S01]  /*0040*/  S2R R13, SR_TID.X ;  /* 0x00000000000d7919 */ /* 0x000ea20000002100 */
[----:B------:R-:W2:Y:S01]  /*0050*/  LDCU UR6, c[0x0][0x398] ;  /* 0x00007300ff0677ac */ /* 0x000ea20008000800 */
[----:B0-----:R-:W-:-:S05]  /*0060*/  IMAD.WIDE.U32 R2, R0, 0x4, R2 ;  /* 0x0000000400027825 */ /* 0x001fca00078e0002 */
[----:B-1----:R0:W5:Y:S04]  /*0070*/  LDG.E R4, desc[UR4][R2.64+0x4] ;  /* 0x0000040402047981 */ /* 0x002168000c1e1900 */
[----:B------:R0:W5:Y:S01]  /*0080*/  LDG.E R5, desc[UR4][R2.64] ;  /* 0x0000000402057981 */ /* 0x000162000c1e1900 */
[----:B--2---:R-:W-:-:S13]  /*0090*/  ISETP.GE.AND P0, PT, R13, UR6, PT ;  /* 0x000000060d007c0c */ /* 0x004fda000bf06270 */
[----:B0-----:R-:W-:Y:S05]  /*00a0*/  @P0 EXIT ;  /* 0x000000000000094d */ /* 0x001fea0003800000 */
[----:B-----5:R-:W-:Y:S01]  /*00b0*/  IADD3 R12, PT, PT, R4, -R5, RZ ;  /* 0x80000005040c7210 */ /* 0x020fe20007ffe0ff */
[----:B------:R-:W0:Y:S06]  /*00c0*/  LDCU UR6, c[0x0][0x360] ;  /* 0x00006c00ff0677ac */ /* 0x000e2c0008000800 */
.L_x_8:
[----:B------:R-:W1:Y:S01]  /*00d0*/  LDC R14, c[0x0][0x398] ;  /* 0x0000e600ff0e7b82 */ /* 0x000e620000000800 */
[----:B------:R-:W-:Y:S01]  /*00e0*/  ISETP.GE.AND P0, PT, R13, R12, PT ;  /* 0x0000000c0d00720c */ /* 0x000fe20003f06270 */
[----:B------:R-:W-:Y:S06]  /*00f0*/  BSSY.RECONVERGENT B0, `(.L_x_5) ;  /* 0x0000013000007945 */ /* 0x000fec0003800200 */
[----:B------:R-:W2:Y:S01]  /*0100*/  LDC.64 R8, c[0x0][0x388] ;  /* 0x0000e200ff087b82 */ /* 0x000ea20000000a00 */
[----:B-1----:R-:W-:-:S04]  /*0110*/  IMAD R5, R0, R14, R13 ;  /* 0x0000000e00057224 */ /* 0x002fc800078e020d */
[----:B--2---:R-:W-:Y:S01]  /*0120*/  IMAD.WIDE R8, R5, 0x4, R8 ;  /* 0x0000000405087825 */ /* 0x004fe200078e0208 */
[----:B----4-:R-:W-:Y:S06]  /*0130*/  @P0 BRA `(.L_x_6) ;  /* 0x0000000000380947 */ /* 0x010fec0003800000 */
[----:B------:R1:W5:Y:S01]  /*0140*/  LDG.E R19, desc[UR4][R8.64] ;  /* 0x0000000408137981 */ /* 0x000362000c1e1900 */
[----:B------:R-:W2:Y:S01]  /*0150*/  LDC.64 R4, c[0x0][0x380] ;  /* 0x0000e000ff047b82 */ /* 0x000ea20000000a00 */
[----:B------:R-:W-:-:S07]  /*0160*/  MOV R15, R13 ;  /* 0x0000000d000f7202 */ /* 0x000fce0000000f00 */
[----:B------:R-:W3:Y:S02]  /*0170*/  LDC.64 R6, c[0x0][0x390] ;  /* 0x0000e400ff067b82 */ /* 0x000ee40000000a00 */
.L_x_7:
[----:B-1--4-:R-:W4:Y:S02]  /*0180*/  LDG.E R8, desc[UR4][R2.64] ;  /* 0x0000000402087981 */ /* 0x012f24000c1e1900 */
[----:B----4-:R-:W-:-:S05]  /*0190*/  IADD3 R11, PT, PT, R8, R15, RZ ;  /* 0x0000000f080b7210 */ /* 0x010fca0007ffe0ff */
[----:B--2---:R-:W-:-:S06]  /*01a0*/  IMAD.WIDE R8, R11, 0x4, R4 ;  /* 0x000000040b087825 */ /* 0x004fcc00078e0204 */
[----:B------:R-:W2:Y:S01]  /*01b0*/  LDG.E R8, desc[UR4][R8.64] ;  /* 0x0000000408087981 */ /* 0x000ea2000c1e1900 */
[----:B---3--:R-:W-:Y:S01]  /*01c0*/  IMAD.WIDE R10, R11, 0x4, R6 ;  /* 0x000000040b0a7825 */ /* 0x008fe200078e0206 */
[----:B------:R-:W-:-:S04]  /*01d0*/  IADD3 R15, PT, PT, R15, R14, RZ ;  /* 0x0000000e0f0f7210 */ /* 0x000fc80007ffe0ff */
[----:B------:R-:W-:Y:S01]  /*01e0*/  ISETP.GE.AND P0, PT, R15, R12, PT ;  /* 0x0000000c0f00720c */ /* 0x000fe20003f06270 */
[----:B--2--5:R-:W-:-:S05]  /*01f0*/  FADD R17, R19, R8 ;  /* 0x0000000813117221 */ /* 0x024fca0000000000 */
[----:B------:R4:W-:Y:S07]  /*0200*/  STG.E desc[UR4][R10.64], R17 ;  /* 0x000000110a007986 */ /* 0x0009ee000c101904 */
[----:B------:R-:W-:Y:S05]  /*0210*/  @!P0 BRA `(.L_x_7) ;  /* 0xfffffffc00d88947 */ /* 0x000fea000383ffff */
.L_x_6:
[----:B0-----:R-:W-:Y:S05]  /*0220*/  BSYNC.RECONVERGENT B0 ;  /* 0x0000000000007941 */ /* 0x001fea0003800200 */
.L_x_5:
[----:B------:R-:W-:-:S04]  /*0230*/  IADD3 R13, PT, PT, R13, UR6, RZ ;  /* 0x000000060d0d7c10 */ /* 0x000fc8000fffe0ff */
[----:B------:R-:W-:-:S13]  /*0240*/  ISETP.GE.AND P0, PT, R13, R14, PT ;  /* 0x0000000e0d00720c */ /* 0x000fda0003f06270 */
[----:B------:R-:W-:Y:S05]  /*0250*/  @!P0 BRA `(.L_x_8) ;  /* 0xfffffffc009c8947 */ /* 0x000fea000383ffff */
[----:B------:R-:W-:Y:S05]  /*0260*/  EXIT ;  /* 0x000000000000794d */ /* 0x000fea0003800000 */
.L_x_9:
        /* <DEDUP_REMOVED lines=9> */
.L_x_11:


//--------------------- .nv.shared.reserved.0     --------------------------
	.section	.nv.shared.reserved.0,"aw",@nobits
	.weak		__nv_reservedSMEM_offset_0_alias
	.size		__nv_reservedSMEM_offset_0_alias, 0, 64
	.other		__nv_reservedSMEM_offset_0_alias,@"STO_CUDA_RESERVED_SHARED STV_DEFAULT"
__nv_reservedSMEM_offset_0_alias:
	.zero		0
	.zero		64


//--------------------- .nv.constant0._Z12dense_esuhm2IfEvPKT_S2_PS0_iPKi --------------------------
	.section	.nv.constant0._Z12dense_esuhm2IfEvPKT_S2_PS0_iPKi,"a",@progbits
	.sectionflags	@""
	.align	4
.nv.constant0._Z12dense_esuhm2IfEvPKT_S2_PS0_iPKi:
	.zero		936


//--------------------- .nv.constant0._Z11dense_esuhmIfEvPKT_S2_PS0_iPKi --------------------------
	.section	.nv.constant0._Z11dense_esuhmIfEvPKT_S2_PS0_iPKi,"a",@progbits
	.sectionflags	@""
	.align	4
.nv.constant0._Z11dense_esuhmIfEvPKT_S2_PS0_iPKi:
	.zero		936


//--------------------- SYMBOLS --------------------------

	.type		.nv.reservedSmem.offset0,@object
	.size		.nv.reservedSmem.offset0,0x4
